//
// Generated by NVIDIA NVVM Compiler
//
// Compiler Build ID: CL-36424714
// Cuda compilation tools, release 13.0, V13.0.88
// Based on NVVM 20.0.0
//

.version 9.0
.target sm_100
.address_size 64

	// .globl	_Z14BlockTransposePfii
// _ZZ14BlockTransposePfiiE6blockA has been demoted

.visible .entry _Z14BlockTransposePfii(
	.param .u64 .ptr .align 1 _Z14BlockTransposePfii_param_0,
	.param .u32 _Z14BlockTransposePfii_param_1,
	.param .u32 _Z14BlockTransposePfii_param_2
)
{
	.reg .b32 	%r<23>;
	.reg .b32 	%f<3>;
	.reg .b64 	%rd<7>;
	// demoted variable
	.shared .align 4 .b8 _ZZ14BlockTransposePfiiE6blockA[16];
	ld.param.u64 	%rd1, [_Z14BlockTransposePfii_param_0];
	ld.param.u32 	%r1, [_Z14BlockTransposePfii_param_1];
	cvta.to.global.u64 	%rd2, %rd1;
	mov.u32 	%r2, %ctaid.x;
	shl.b32 	%r3, %r2, 1;
	mov.u32 	%r4, %tid.x;
	add.s32 	%r5, %r3, %r4;
	mov.u32 	%r6, %ctaid.y;
	shl.b32 	%r7, %r6, 1;
	mov.u32 	%r8, %tid.y;
	add.s32 	%r9, %r7, %r8;
	mad.lo.s32 	%r10, %r1, %r5, %r9;
	mul.wide.s32 	%rd3, %r10, 4;
	add.s64 	%rd4, %rd2, %rd3;
	ld.global.f32 	%f1, [%rd4];
	shl.b32 	%r11, %r8, 3;
	mov.u32 	%r12, _ZZ14BlockTransposePfiiE6blockA;
	add.s32 	%r13, %r12, %r11;
	shl.b32 	%r14, %r4, 2;
	add.s32 	%r15, %r13, %r14;
	st.shared.f32 	[%r15], %f1;
	add.s32 	%r16, %r7, %r4;
	add.s32 	%r17, %r3, %r8;
	shl.b32 	%r18, %r4, 3;
	add.s32 	%r19, %r12, %r18;
	shl.b32 	%r20, %r8, 2;
	add.s32 	%r21, %r19, %r20;
	ld.shared.f32 	%f2, [%r21];
	mad.lo.s32 	%r22, %r1, %r17, %r16;
	mul.wide.s32 	%rd5, %r22, 4;
	add.s64 	%rd6, %rd2, %rd5;
	st.global.f32 	[%rd6], %f2;
	ret;

}


// ===== COMPILED SASS (sm_100) =====

	.target	sm_100

	.elftype	@"ET_EXEC"


//--------------------- .note.nv.tkinfo           --------------------------
	.section	.note.nv.tkinfo,"",@"SHT_NOTE"
	.sectionflags	@"SHF_NOTE_NV_TKINFO"
	.tkinfo
        /*0018*/ 	.word	0x00000002
        /*0030*/ 	.string	""
        /*0030*/ 	.string	"ptxas"
        /*0030*/ 	.string	"Cuda compilation tools, release 13.0, V13.0.88"
        /*0030*/ 	.string	"Build cuda_13.0.r13.0/compiler.36424714_0"
        /*0030*/ 	.string	"-arch sm_100 -m 64 "



//--------------------- .note.nv.cuinfo           --------------------------
	.section	.note.nv.cuinfo,"",@"SHT_NOTE"
	.sectionflags	@"SHF_NOTE_NV_CUINFO"
        /*0018*/ 	.short	0x0002
        /*001a*/ 	.short	0x0064
        /*001c*/ 	.short	0x0082
	.zero		2


//--------------------- .nv.info                  --------------------------
	.section	.nv.info,"",@"SHT_CUDA_INFO"
	.align	4


	//----- nvinfo : EIATTR_REGCOUNT
	.align		4
        /*0000*/ 	.byte	0x04, 0x2f
        /*0002*/ 	.short	(.L_1 - .L_0)
	.align		4
.L_0:
        /*0004*/ 	.word	index@(_Z14BlockTransposePfii)
        /*0008*/ 	.word	0x00000010


	//----- nvinfo : EIATTR_FRAME_SIZE
	.align		4
.L_1:
        /*000c*/ 	.byte	0x04, 0x11
        /*000e*/ 	.short	(.L_3 - .L_2)
	.align		4
.L_2:
        /*0010*/ 	.word	index@(_Z14BlockTransposePfii)
        /*0014*/ 	.word	0x00000000


	//----- nvinfo : EIATTR_MIN_STACK_SIZE
	.align		4
.L_3:
        /*0018*/ 	.byte	0x04, 0x12
        /*001a*/ 	.short	(.L_5 - .L_4)
	.align		4
.L_4:
        /*001c*/ 	.word	index@(_Z14BlockTransposePfii)
        /*0020*/ 	.word	0x00000000
.L_5:


//--------------------- .nv.compat                --------------------------
	.section	.nv.compat,"",@"SHT_CUDA_COMPAT_INFO"
	.align	4
        /*0000*/ 	.byte	0x02, 0x09, 0x00, 0x00, 0x02, 0x02, 0x01, 0x00, 0x02, 0x05, 0x05, 0x00, 0x03, 0x07, 0x01, 0x01
        /*0010*/ 	.byte	0x02, 0x03, 0x00, 0x00, 0x02, 0x06, 0x01, 0x00, 0x04, 0x0b, 0x08, 0x00, 0x09, 0x00, 0x00, 0x00
        /*0020*/ 	.byte	0x00, 0x00, 0x00, 0x00


//--------------------- .nv.info._Z14BlockTransposePfii --------------------------
	.section	.nv.info._Z14BlockTransposePfii,"",@"SHT_CUDA_INFO"
	.sectionflags	@""
	.align	4


	//----- nvinfo : EIATTR_CUDA_API_VERSION
	.align		4
        /*0000*/ 	.byte	0x04, 0x37
        /*0002*/ 	.short	(.L_7 - .L_6)
.L_6:
        /*0004*/ 	.word	0x00000082


	//----- nvinfo : EIATTR_KPARAM_INFO
	.align		4
.L_7:
        /*0008*/ 	.byte	0x04, 0x17
        /*000a*/ 	.short	(.L_9 - .L_8)
.L_8:
        /*000c*/ 	.word	0x00000000
        /*0010*/ 	.short	0x0002
        /*0012*/ 	.short	0x000c
        /*0014*/ 	.byte	0x00, 0xf0, 0x11, 0x00


	//----- nvinfo : EIATTR_KPARAM_INFO
	.align		4
.L_9:
        /*0018*/ 	.byte	0x04, 0x17
        /*001a*/ 	.short	(.L_11 - .L_10)
.L_10:
        /*001c*/ 	.word	0x00000000
        /*0020*/ 	.short	0x0001
        /*0022*/ 	.short	0x0008
        /*0024*/ 	.byte	0x00, 0xf0, 0x11, 0x00


	//----- nvinfo : EIATTR_KPARAM_INFO
	.align		4
.L_11:
        /*0028*/ 	.byte	0x04, 0x17
        /*002a*/ 	.short	(.L_13 - .L_12)
.L_12:
        /*002c*/ 	.word	0x00000000
        /*0030*/ 	.short	0x0000
        /*0032*/ 	.short	0x0000
        /*0034*/ 	.byte	0x00, 0xf5, 0x21, 0x00


	//----- nvinfo : EIATTR_SPARSE_MMA_MASK
	.align		4
.L_13:
        /*0038*/ 	.byte	0x03, 0x50
        /*003a*/ 	.short	0x0000


	//----- nvinfo : EIATTR_MAXREG_COUNT
	.align		4
        /*003c*/ 	.byte	0x03, 0x1b
        /*003e*/ 	.short	0x00ff


	//----- nvinfo : EIATTR_MERCURY_ISA_VERSION
	.align		4
        /*0040*/ 	.byte	0x03, 0x5f
        /*0042*/ 	.short	0x0101


	//----- nvinfo : EIATTR_VRC_CTA_INIT_COUNT
	.align		4
        /*0044*/ 	.byte	0x02, 0x4a
	.zero		1
	.zero		1


	//----- nvinfo : EIATTR_EXIT_INSTR_OFFSETS
	.align		4
        /*0048*/ 	.byte	0x04, 0x1c
        /*004a*/ 	.short	(.L_15 - .L_14)


	//   ....[0]....
.L_14:
        /*004c*/ 	.word	0x000001b0


	//----- nvinfo : EIATTR_CBANK_PARAM_SIZE
	.align		4
.L_15:
        /*0050*/ 	.byte	0x03, 0x19
        /*0052*/ 	.short	0x0010


	//----- nvinfo : EIATTR_PARAM_CBANK
	.align		4
        /*0054*/ 	.byte	0x04, 0x0a
        /*0056*/ 	.short	(.L_17 - .L_16)
	.align		4
.L_16:
        /*0058*/ 	.word	index@(.nv.constant0._Z14BlockTransposePfii)
        /*005c*/ 	.short	0x0380
        /*005e*/ 	.short	0x0010


	//----- nvinfo : EIATTR_SW_WAR
	.align		4
.L_17:
        /*0060*/ 	.byte	0x04, 0x36
        /*0062*/ 	.short	(.L_19 - .L_18)
.L_18:
        /*0064*/ 	.word	0x00000008
.L_19:


//--------------------- .nv.callgraph             --------------------------
	.section	.nv.callgraph,"",@"SHT_CUDA_CALLGRAPH"
	.align	4
	.sectionentsize	8
	.align		4
        /*0000*/ 	.word	0x00000000
	.align		4
        /*0004*/ 	.word	0xffffffff
	.align		4
        /*0008*/ 	.word	0x00000000
	.align		4
        /*000c*/ 	.word	0xfffffffe
	.align		4
        /*0010*/ 	.word	0x00000000
	.align		4
        /*0014*/ 	.word	0xfffffffd
	.align		4
        /*0018*/ 	.word	0x00000000
	.align		4
        /*001c*/ 	.word	0xfffffffc


//--------------------- .text._Z14BlockTransposePfii --------------------------
	.section	.text._Z14BlockTransposePfii,"ax",@progbits
	.align	128
        .global         _Z14BlockTransposePfii
        .type           _Z14BlockTransposePfii,@function
        .size           _Z14BlockTransposePfii,(.L_x_1 - _Z14BlockTransposePfii)
        .other          _Z14BlockTransposePfii,@"STO_CUDA_ENTRY STV_DEFAULT"
_Z14BlockTransposePfii:
.text._Z14BlockTransposePfii:
[----:B------:R-:W-:Y:S01]  /*0000*/  LDC R1, c[0x0][0x37c] ;  /* 0x0000df00ff017b82 */ /* 0x000fe20000000800 */
[----:B------:R-:W0:Y:S07]  /*0010*/  S2R R8, SR_CTAID.X ;  /* 0x0000000000087919 */ /* 0x000e2e0000002500 */
[----:B------:R-:W1:Y:S01]  /*0020*/  LDC.64 R2, c[0x0][0x380] ;  /* 0x0000e000ff027b82 */ /* 0x000e620000000a00 */
[----:B------:R-:W2:Y:S01]  /*0030*/  LDCU UR8, c[0x0][0x388] ;  /* 0x00007100ff0877ac */ /* 0x000ea20008000800 */
[----:B------:R-:W0:Y:S01]  /*0040*/  S2R R11, SR_TID.X ;  /* 0x00000000000b7919 */ /* 0x000e220000002100 */
[----:B------:R-:W3:Y:S01]  /*0050*/  LDCU.64 UR6, c[0x0][0x358] ;  /* 0x00006b00ff0677ac */ /* 0x000ee20008000a00 */
[----:B------:R-:W4:Y:S01]  /*0060*/  S2R R10, SR_CTAID.Y ;  /* 0x00000000000a7919 */ /* 0x000f220000002600 */
[----:B------:R-:W4:Y:S01]  /*0070*/  S2R R13, SR_TID.Y ;  /* 0x00000000000d7919 */ /* 0x000f220000002200 */
[----:B0-----:R-:W-:-:S02]  /*0080*/  LEA R0, R8, R11, 0x1 ;  /* 0x0000000b08007211 */ /* 0x001fc400078e08ff */
[----:B----4-:R-:W-:-:S05]  /*0090*/  LEA R5, R10, R13, 0x1 ;  /* 0x0000000d0a057211 */ /* 0x010fca00078e08ff */
[----:B--2---:R-:W-:-:S04]  /*00a0*/  IMAD R5, R0, UR8, R5 ;  /* 0x0000000800057c24 */ /* 0x004fc8000f8e0205 */
[----:B-1----:R-:W-:-:S06]  /*00b0*/  IMAD.WIDE R4, R5, 0x4, R2 ;  /* 0x0000000405047825 */ /* 0x002fcc00078e0202 */
[----:B---3--:R0:W2:Y:S01]  /*00c0*/  LDG.E R4, desc[UR6][R4.64] ;  /* 0x0000000604047981 */ /* 0x0080a2000c1e1900 */
[----:B------:R-:W1:Y:S01]  /*00d0*/  S2UR UR5, SR_CgaCtaId ;  /* 0x00000000000579c3 */ /* 0x000e620000008800 */
[----:B------:R-:W-:Y:S01]  /*00e0*/  UMOV UR4, 0x400 ;  /* 0x0000040000047882 */ /* 0x000fe20000000000 */
[----:B0-----:R-:W-:Y:S01]  /*00f0*/  IMAD R5, R8, 0x2, R13 ;  /* 0x0000000208057824 */ /* 0x001fe200078e020d */
[----:B-1----:R-:W-:-:S06]  /*0100*/  ULEA UR4, UR5, UR4, 0x18 ;  /* 0x0000000405047291 */ /* 0x002fcc000f8ec0ff */
[----:B------:R-:W-:Y:S02]  /*0110*/  LEA R0, R13, UR4, 0x3 ;  /* 0x000000040d007c11 */ /* 0x000fe4000f8e18ff */
[C---:B------:R-:W-:Y:S02]  /*0120*/  LEA R6, R11.reuse, UR4, 0x3 ;  /* 0x000000040b067c11 */ /* 0x040fe4000f8e18ff */
[----:B------:R-:W-:Y:S02]  /*0130*/  LEA R7, R11, R0, 0x2 ;  /* 0x000000000b077211 */ /* 0x000fe400078e10ff */
[----:B------:R-:W-:Y:S01]  /*0140*/  LEA R0, R10, R11, 0x1 ;  /* 0x0000000b0a007211 */ /* 0x000fe200078e08ff */
[----:B------:R-:W-:-:S04]  /*0150*/  IMAD R6, R13, 0x4, R6 ;  /* 0x000000040d067824 */ /* 0x000fc800078e0206 */
[----:B------:R-:W-:-:S04]  /*0160*/  IMAD R5, R5, UR8, R0 ;  /* 0x0000000805057c24 */ /* 0x000fc8000f8e0200 */
[----:B------:R-:W-:Y:S01]  /*0170*/  IMAD.WIDE R2, R5, 0x4, R2 ;  /* 0x0000000405027825 */ /* 0x000fe200078e0202 */
[----:B--2---:R-:W-:Y:S04]  /*0180*/  STS [R7], R4 ;  /* 0x0000000407007388 */ /* 0x004fe80000000800 */
[----:B------:R-:W0:Y:S04]  /*0190*/  LDS R9, [R6] ;  /* 0x0000000006097984 */ /* 0x000e280000000800 */
[----:B0-----:R-:W-:Y:S01]  /*01a0*/  STG.E desc[UR6][R2.64], R9 ;  /* 0x0000000902007986 */ /* 0x001fe2000c101906 */
[----:B------:R-:W-:Y:S05]  /*01b0*/  EXIT ;  /* 0x000000000000794d */ /* 0x000fea0003800000 */
.L_x_0:
[----:B------:R-:W-:-:S00]  /*01c0*/  BRA `(.L_x_0) ;  /* 0xfffffffc00fc7947 */ /* 0x000fc0000383ffff */
[----:B------:R-:W-:-:S00]  /*01d0*/  NOP ;  /* 0x0000000000007918 */ /* 0x000fc00000000000 */
        /* <DEDUP_REMOVED lines=10> */
.L_x_1:


//--------------------- .nv.shared._Z14BlockTransposePfii --------------------------
	.section	.nv.shared._Z14BlockTransposePfii,"aw",@nobits
	.sectionflags	@""
	.align	4
.nv.shared._Z14BlockTransposePfii:
	.zero		1040


//--------------------- .nv.shared.reserved.0     --------------------------
	.section	.nv.shared.reserved.0,"aw",@nobits
	.weak		__nv_reservedSMEM_offset_0_alias
	.size		__nv_reservedSMEM_offset_0_alias, 0, 64
	.other		__nv_reservedSMEM_offset_0_alias,@"STO_CUDA_RESERVED_SHARED STV_DEFAULT"
__nv_reservedSMEM_offset_0_alias:
	.zero		0
	.zero		64


//--------------------- .nv.constant0._Z14BlockTransposePfii --------------------------
	.section	.nv.constant0._Z14BlockTransposePfii,"a",@progbits
	.sectionflags	@""
	.align	4
.nv.constant0._Z14BlockTransposePfii:
	.zero		912


//--------------------- SYMBOLS --------------------------

	.type		.nv.reservedSmem.offset0,@object
	.size		.nv.reservedSmem.offset0,0x4
	.type		.nv.reservedSmem.cap,@object
	.size		.nv.reservedSmem.cap,0x4
